//
// Generated by NVIDIA NVVM Compiler
//
// Compiler Build ID: CL-36424714
// Cuda compilation tools, release 13.0, V13.0.88
// Based on NVVM 20.0.0
//

.version 9.0
.target sm_100
.address_size 64

	// .globl	_Z9gpuKernelPii

.visible .entry _Z9gpuKernelPii(
	.param .u64 .ptr .align 1 _Z9gpuKernelPii_param_0,
	.param .u32 _Z9gpuKernelPii_param_1
)
{
	.reg .pred 	%p<2>;
	.reg .b32 	%r<8>;
	.reg .b64 	%rd<5>;

	ld.param.u64 	%rd1, [_Z9gpuKernelPii_param_0];
	ld.param.u32 	%r2, [_Z9gpuKernelPii_param_1];
	mov.u32 	%r3, %ctaid.x;
	mov.u32 	%r4, %ntid.x;
	mov.u32 	%r5, %tid.x;
	mad.lo.s32 	%r1, %r3, %r4, %r5;
	setp.ge.s32 	%p1, %r1, %r2;
	@%p1 bra 	$L__BB0_2;
	cvta.to.global.u64 	%rd2, %rd1;
	mul.wide.s32 	%rd3, %r1, 4;
	add.s64 	%rd4, %rd2, %rd3;
	ld.global.u32 	%r6, [%rd4];
	mul.lo.s32 	%r7, %r6, %r6;
	st.global.u32 	[%rd4], %r7;
$L__BB0_2:
	ret;

}


// ===== COMPILED SASS (sm_100) =====

	.target	sm_100

	.elftype	@"ET_EXEC"


//--------------------- .note.nv.tkinfo           --------------------------
	.section	.note.nv.tkinfo,"",@"SHT_NOTE"
	.sectionflags	@"SHF_NOTE_NV_TKINFO"
	.tkinfo
        /*0018*/ 	.word	0x00000002
        /*0030*/ 	.string	""
        /*0030*/ 	.string	"ptxas"
        /*0030*/ 	.string	"Cuda compilation tools, release 13.0, V13.0.88"
        /*0030*/ 	.string	"Build cuda_13.0.r13.0/compiler.36424714_0"
        /*0030*/ 	.string	"-arch sm_100 -m 64 "



//--------------------- .note.nv.cuinfo           --------------------------
	.section	.note.nv.cuinfo,"",@"SHT_NOTE"
	.sectionflags	@"SHF_NOTE_NV_CUINFO"
        /*0018*/ 	.short	0x0002
        /*001a*/ 	.short	0x0064
        /*001c*/ 	.short	0x0082
	.zero		2


//--------------------- .nv.info                  --------------------------
	.section	.nv.info,"",@"SHT_CUDA_INFO"
	.align	4


	//----- nvinfo : EIATTR_REGCOUNT
	.align		4
        /*0000*/ 	.byte	0x04, 0x2f
        /*0002*/ 	.short	(.L_1 - .L_0)
	.align		4
.L_0:
        /*0004*/ 	.word	index@(_Z9gpuKernelPii)
        /*0008*/ 	.word	0x00000008


	//----- nvinfo : EIATTR_FRAME_SIZE
	.align		4
.L_1:
        /*000c*/ 	.byte	0x04, 0x11
        /*000e*/ 	.short	(.L_3 - .L_2)
	.align		4
.L_2:
        /*0010*/ 	.word	index@(_Z9gpuKernelPii)
        /*0014*/ 	.word	0x00000000


	//----- nvinfo : EIATTR_MIN_STACK_SIZE
	.align		4
.L_3:
        /*0018*/ 	.byte	0x04, 0x12
        /*001a*/ 	.short	(.L_5 - .L_4)
	.align		4
.L_4:
        /*001c*/ 	.word	index@(_Z9gpuKernelPii)
        /*0020*/ 	.word	0x00000000
.L_5:


//--------------------- .nv.compat                --------------------------
	.section	.nv.compat,"",@"SHT_CUDA_COMPAT_INFO"
	.align	4
        /*0000*/ 	.byte	0x02, 0x09, 0x00, 0x00, 0x02, 0x02, 0x01, 0x00, 0x02, 0x05, 0x05, 0x00, 0x03, 0x07, 0x01, 0x01
        /*0010*/ 	.byte	0x02, 0x03, 0x00, 0x00, 0x02, 0x06, 0x01, 0x00, 0x04, 0x0b, 0x08, 0x00, 0x09, 0x00, 0x00, 0x00
        /*0020*/ 	.byte	0x00, 0x00, 0x00, 0x00


//--------------------- .nv.info._Z9gpuKernelPii  --------------------------
	.section	.nv.info._Z9gpuKernelPii,"",@"SHT_CUDA_INFO"
	.sectionflags	@""
	.align	4


	//----- nvinfo : EIATTR_CUDA_API_VERSION
	.align		4
        /*0000*/ 	.byte	0x04, 0x37
        /*0002*/ 	.short	(.L_7 - .L_6)
.L_6:
        /*0004*/ 	.word	0x00000082


	//----- nvinfo : EIATTR_KPARAM_INFO
	.align		4
.L_7:
        /*0008*/ 	.byte	0x04, 0x17
        /*000a*/ 	.short	(.L_9 - .L_8)
.L_8:
        /*000c*/ 	.word	0x00000000
        /*0010*/ 	.short	0x0001
        /*0012*/ 	.short	0x0008
        /*0014*/ 	.byte	0x00, 0xf0, 0x11, 0x00


	//----- nvinfo : EIATTR_KPARAM_INFO
	.align		4
.L_9:
        /*0018*/ 	.byte	0x04, 0x17
        /*001a*/ 	.short	(.L_11 - .L_10)
.L_10:
        /*001c*/ 	.word	0x00000000
        /*0020*/ 	.short	0x0000
        /*0022*/ 	.short	0x0000
        /*0024*/ 	.byte	0x00, 0xf5, 0x21, 0x00


	//----- nvinfo : EIATTR_SPARSE_MMA_MASK
	.align		4
.L_11:
        /*0028*/ 	.byte	0x03, 0x50
        /*002a*/ 	.short	0x0000


	//----- nvinfo : EIATTR_MAXREG_COUNT
	.align		4
        /*002c*/ 	.byte	0x03, 0x1b
        /*002e*/ 	.short	0x00ff


	//----- nvinfo : EIATTR_MERCURY_ISA_VERSION
	.align		4
        /*0030*/ 	.byte	0x03, 0x5f
        /*0032*/ 	.short	0x0101


	//----- nvinfo : EIATTR_VRC_CTA_INIT_COUNT
	.align		4
        /*0034*/ 	.byte	0x02, 0x4a
	.zero		1
	.zero		1


	//----- nvinfo : EIATTR_EXIT_INSTR_OFFSETS
	.align		4
        /*0038*/ 	.byte	0x04, 0x1c
        /*003a*/ 	.short	(.L_13 - .L_12)


	//   ....[0]....
.L_12:
        /*003c*/ 	.word	0x00000070


	//   ....[1]....
        /*0040*/ 	.word	0x000000e0


	//----- nvinfo : EIATTR_CBANK_PARAM_SIZE
	.align		4
.L_13:
        /*0044*/ 	.byte	0x03, 0x19
        /*0046*/ 	.short	0x000c


	//----- nvinfo : EIATTR_PARAM_CBANK
	.align		4
        /*0048*/ 	.byte	0x04, 0x0a
        /*004a*/ 	.short	(.L_15 - .L_14)
	.align		4
.L_14:
        /*004c*/ 	.word	index@(.nv.constant0._Z9gpuKernelPii)
        /*0050*/ 	.short	0x0380
        /*0052*/ 	.short	0x000c


	//----- nvinfo : EIATTR_SW_WAR
	.align		4
.L_15:
        /*0054*/ 	.byte	0x04, 0x36
        /*0056*/ 	.short	(.L_17 - .L_16)
.L_16:
        /*0058*/ 	.word	0x00000008
.L_17:


//--------------------- .nv.callgraph             --------------------------
	.section	.nv.callgraph,"",@"SHT_CUDA_CALLGRAPH"
	.align	4
	.sectionentsize	8
	.align		4
        /*0000*/ 	.word	0x00000000
	.align		4
        /*0004*/ 	.word	0xffffffff
	.align		4
        /*0008*/ 	.word	0x00000000
	.align		4
        /*000c*/ 	.word	0xfffffffe
	.align		4
        /*0010*/ 	.word	0x00000000
	.align		4
        /*0014*/ 	.word	0xfffffffd
	.align		4
        /*0018*/ 	.word	0x00000000
	.align		4
        /*001c*/ 	.word	0xfffffffc


//--------------------- .text._Z9gpuKernelPii     --------------------------
	.section	.text._Z9gpuKernelPii,"ax",@progbits
	.align	128
        .global         _Z9gpuKernelPii
        .type           _Z9gpuKernelPii,@function
        .size           _Z9gpuKernelPii,(.L_x_1 - _Z9gpuKernelPii)
        .other          _Z9gpuKernelPii,@"STO_CUDA_ENTRY STV_DEFAULT"
_Z9gpuKernelPii:
.text._Z9gpuKernelPii:
[----:B------:R-:W-:Y:S01]  /*0000*/  LDC R1, c[0x0][0x37c] ;  /* 0x0000df00ff017b82 */ /* 0x000fe20000000800 */
[----:B------:R-:W0:Y:S07]  /*0010*/  S2R R0, SR_TID.X ;  /* 0x0000000000007919 */ /* 0x000e2e0000002100 */
[----:B------:R-:W0:Y:S01]  /*0020*/  S2UR UR4, SR_CTAID.X ;  /* 0x00000000000479c3 */ /* 0x000e220000002500 */
[----:B------:R-:W1:Y:S07]  /*0030*/  LDCU UR5, c[0x0][0x388] ;  /* 0x00007100ff0577ac */ /* 0x000e6e0008000800 */
[----:B------:R-:W0:Y:S02]  /*0040*/  LDC R5, c[0x0][0x360] ;  /* 0x0000d800ff057b82 */ /* 0x000e240000000800 */
[----:B0-----:R-:W-:-:S05]  /*0050*/  IMAD R5, R5, UR4, R0 ;  /* 0x0000000405057c24 */ /* 0x001fca000f8e0200 */
[----:B-1----:R-:W-:-:S13]  /*0060*/  ISETP.GE.AND P0, PT, R5, UR5, PT ;  /* 0x0000000505007c0c */ /* 0x002fda000bf06270 */
[----:B------:R-:W-:Y:S05]  /*0070*/  @P0 EXIT ;  /* 0x000000000000094d */ /* 0x000fea0003800000 */
[----:B------:R-:W0:Y:S01]  /*0080*/  LDC.64 R2, c[0x0][0x380] ;  /* 0x0000e000ff027b82 */ /* 0x000e220000000a00 */
[----:B------:R-:W1:Y:S01]  /*0090*/  LDCU.64 UR4, c[0x0][0x358] ;  /* 0x00006b00ff0477ac */ /* 0x000e620008000a00 */
[----:B0-----:R-:W-:-:S05]  /*00a0*/  IMAD.WIDE R2, R5, 0x4, R2 ;  /* 0x0000000405027825 */ /* 0x001fca00078e0202 */
[----:B-1----:R-:W2:Y:S02]  /*00b0*/  LDG.E R0, desc[UR4][R2.64] ;  /* 0x0000000402007981 */ /* 0x002ea4000c1e1900 */
[----:B--2---:R-:W-:-:S05]  /*00c0*/  IMAD R5, R0, R0, RZ ;  /* 0x0000000000057224 */ /* 0x004fca00078e02ff */
[----:B------:R-:W-:Y:S01]  /*00d0*/  STG.E desc[UR4][R2.64], R5 ;  /* 0x0000000502007986 */ /* 0x000fe2000c101904 */
[----:B------:R-:W-:Y:S05]  /*00e0*/  EXIT ;  /* 0x000000000000794d */ /* 0x000fea0003800000 */
.L_x_0:
[----:B------:R-:W-:-:S00]  /*00f0*/  BRA `(.L_x_0) ;  /* 0xfffffffc00fc7947 */ /* 0x000fc0000383ffff */
[----:B------:R-:W-:-:S00]  /*0100*/  NOP ;  /* 0x0000000000007918 */ /* 0x000fc00000000000 */
[----:B------:R-:W-:-:S00]  /*0110*/  NOP ;  /* 0x0000000000007918 */ /* 0x000fc00000000000 */
[----:B------:R-:W-:-:S00]  /*0120*/  NOP ;  /* 0x0000000000007918 */ /* 0x000fc00000000000 */
[----:B------:R-:W-:-:S00]  /*0130*/  NOP ;  /* 0x0000000000007918 */ /* 0x000fc00000000000 */
[----:B------:R-:W-:-:S00]  /*0140*/  NOP ;  /* 0x0000000000007918 */ /* 0x000fc00000000000 */
[----:B------:R-:W-:-:S00]  /*0150*/  NOP ;  /* 0x0000000000007918 */ /* 0x000fc00000000000 */
[----:B------:R-:W-:-:S00]  /*0160*/  NOP ;  /* 0x0000000000007918 */ /* 0x000fc00000000000 */
[----:B------:R-:W-:-:S00]  /*0170*/  NOP ;  /* 0x0000000000007918 */ /* 0x000fc00000000000 */
.L_x_1:


//--------------------- .nv.shared.reserved.0     --------------------------
	.section	.nv.shared.reserved.0,"aw",@nobits
	.weak		__nv_reservedSMEM_offset_0_alias
	.size		__nv_reservedSMEM_offset_0_alias, 0, 64
	.other		__nv_reservedSMEM_offset_0_alias,@"STO_CUDA_RESERVED_SHARED STV_DEFAULT"
__nv_reservedSMEM_offset_0_alias:
	.zero		0
	.zero		64


//--------------------- .nv.constant0._Z9gpuKernelPii --------------------------
	.section	.nv.constant0._Z9gpuKernelPii,"a",@progbits
	.sectionflags	@""
	.align	4
.nv.constant0._Z9gpuKernelPii:
	.zero		908


//--------------------- SYMBOLS --------------------------

	.type		.nv.reservedSmem.offset0,@object
	.size		.nv.reservedSmem.offset0,0x4
